	.headerflags	@"EF_CUDA_TEXMODE_UNIFIED EF_CUDA_64BIT_ADDRESS EF_CUDA_ACCELERATORS EF_CUDA_SM90 EF_CUDA_VIRTUAL_SM(EF_CUDA_SM90)"
	.elftype	@"ET_EXEC"


//--------------------- .nv.info                  --------------------------
	.section	.nv.info,"",@"SHT_CUDA_INFO"
	.align	4


	//----- nvinfo : EIATTR_REGCOUNT
	.align		4
        /*0000*/ 	.byte	0x04, 0x2f
        /*0002*/ 	.short	(.L_1 - .L_0)
	.align		4
.L_0:
        /*0004*/ 	.word	index@(triton_poi_fused_convolution_6)
        /*0008*/ 	.word	0x0000000c


	//----- nvinfo : EIATTR_MIN_STACK_SIZE
	.align		4
.L_1:
        /*000c*/ 	.byte	0x04, 0x12
        /*000e*/ 	.short	(.L_3 - .L_2)
	.align		4
.L_2:
        /*0010*/ 	.word	index@(triton_poi_fused_convolution_6)
        /*0014*/ 	.word	0x00000000


	//----- nvinfo : EIATTR_FRAME_SIZE
	.align		4
.L_3:
        /*0018*/ 	.byte	0x04, 0x11
        /*001a*/ 	.short	(.L_5 - .L_4)
	.align		4
.L_4:
        /*001c*/ 	.word	index@(triton_poi_fused_convolution_6)
        /*0020*/ 	.word	0x00000000


	//----- nvinfo : EIATTR_MIN_STACK_SIZE
	.align		4
.L_5:
        /*0024*/ 	.byte	0x04, 0x12
        /*0026*/ 	.short	(.L_7 - .L_6)
	.align		4
.L_6:
        /*0028*/ 	.word	index@(triton_poi_fused_convolution_6)
        /*002c*/ 	.word	0x00000000
.L_7:


//--------------------- .nv.info.triton_poi_fused_convolution_6 --------------------------
	.section	.nv.info.triton_poi_fused_convolution_6,"",@"SHT_CUDA_INFO"
	.sectionflags	@""
	.align	4


	//----- nvinfo : EIATTR_CUDA_API_VERSION
	.align		4
        /*0000*/ 	.byte	0x04, 0x37
        /*0002*/ 	.short	(.L_9 - .L_8)
.L_8:
        /*0004*/ 	.word	0x0000007c


	//----- nvinfo : EIATTR_KPARAM_INFO
	.align		4
.L_9:
        /*0008*/ 	.byte	0x04, 0x17
        /*000a*/ 	.short	(.L_11 - .L_10)
.L_10:
        /*000c*/ 	.word	0x00000000
        /*0010*/ 	.short	0x0002
        /*0012*/ 	.short	0x0010
        /*0014*/ 	.byte	0x00, 0xf0, 0x11, 0x00


	//----- nvinfo : EIATTR_KPARAM_INFO
	.align		4
.L_11:
        /*0018*/ 	.byte	0x04, 0x17
        /*001a*/ 	.short	(.L_13 - .L_12)
.L_12:
        /*001c*/ 	.word	0x00000000
        /*0020*/ 	.short	0x0001
        /*0022*/ 	.short	0x0008
        /*0024*/ 	.byte	0x00, 0xf4, 0x21, 0x00


	//----- nvinfo : EIATTR_KPARAM_INFO
	.align		4
.L_13:
        /*0028*/ 	.byte	0x04, 0x17
        /*002a*/ 	.short	(.L_15 - .L_14)
.L_14:
        /*002c*/ 	.word	0x00000000
        /*0030*/ 	.short	0x0000
        /*0032*/ 	.short	0x0000
        /*0034*/ 	.byte	0x00, 0xf4, 0x21, 0x00


	//----- nvinfo : EIATTR_SPARSE_MMA_MASK
	.align		4
.L_15:
        /*0038*/ 	.byte	0x03, 0x50
        /*003a*/ 	.short	0x0000


	//----- nvinfo : EIATTR_MAXREG_COUNT
	.align		4
        /*003c*/ 	.byte	0x03, 0x1b
        /*003e*/ 	.short	0x00ff


	//----- nvinfo : EIATTR_EXIT_INSTR_OFFSETS
	.align		4
        /*0040*/ 	.byte	0x04, 0x1c
        /*0042*/ 	.short	(.L_17 - .L_16)


	//   ....[0]....
.L_16:
        /*0044*/ 	.word	0x000001c0


	//   ....[1]....
        /*0048*/ 	.word	0x000001e0


	//----- nvinfo : EIATTR_REQNTID
	.align		4
.L_17:
        /*004c*/ 	.byte	0x04, 0x10
        /*004e*/ 	.short	(.L_19 - .L_18)
.L_18:
        /*0050*/ 	.word	0x00000080
        /*0054*/ 	.word	0x00000001
        /*0058*/ 	.word	0x00000001


	//----- nvinfo : EIATTR_CBANK_PARAM_SIZE
	.align		4
.L_19:
        /*005c*/ 	.byte	0x03, 0x19
        /*005e*/ 	.short	0x0014


	//----- nvinfo : EIATTR_PARAM_CBANK
	.align		4
        /*0060*/ 	.byte	0x04, 0x0a
        /*0062*/ 	.short	(.L_21 - .L_20)
	.align		4
.L_20:
        /*0064*/ 	.word	index@(.nv.constant0.triton_poi_fused_convolution_6)
        /*0068*/ 	.short	0x0210
        /*006a*/ 	.short	0x0014


	//----- nvinfo : EIATTR_SW_WAR
	.align		4
.L_21:
        /*006c*/ 	.byte	0x04, 0x36
        /*006e*/ 	.short	(.L_23 - .L_22)
.L_22:
        /*0070*/ 	.word	0x00000008
.L_23:


//--------------------- .nv.callgraph             --------------------------
	.section	.nv.callgraph,"",@"SHT_CUDA_CALLGRAPH"
	.align	4
	.sectionentsize	8
	.align		4
        /*0000*/ 	.word	0x00000000
	.align		4
        /*0004*/ 	.word	0xffffffff
	.align		4
        /*0008*/ 	.word	0x00000000
	.align		4
        /*000c*/ 	.word	0xfffffffe
	.align		4
        /*0010*/ 	.word	0x00000000
	.align		4
        /*0014*/ 	.word	0xfffffffd
	.align		4
        /*0018*/ 	.word	0x00000000
	.align		4
        /*001c*/ 	.word	0xfffffffc


//--------------------- .text.triton_poi_fused_convolution_6 --------------------------
	.section	.text.triton_poi_fused_convolution_6,"ax",@progbits
	.align	128
        .global         triton_poi_fused_convolution_6
        .type           triton_poi_fused_convolution_6,@function
        .size           triton_poi_fused_convolution_6,(.L_x_1 - triton_poi_fused_convolution_6)
        .other          triton_poi_fused_convolution_6,@"STO_CUDA_ENTRY STV_DEFAULT"
triton_poi_fused_convolution_6:
.text.triton_poi_fused_convolution_6:
[----:B------:R-:W0:Y:S02]  /*0000*/  LDC R1, c[0x0][0x28] ;  /* 0x00000a00ff017b82 */ /* 0x000e240000000800 */
[----:B------:R-:W1:Y:S01]  /*0010*/  S2R R0, SR_TID.X ;  /* 0x0000000000007919 */ /* 0x000e620000002100 */
[----:B------:R-:W2:Y:S01]  /*0020*/  LDC.64 R2, c[0x0][0x210] ;  /* 0x00008400ff027b82 */ /* 0x000ea20000000a00 */
[----:B------:R-:W-:Y:S01]  /*0030*/  ULDC.64 UR4, c[0x0][0x208] ;  /* 0x0000820000047ab9 */ /* 0x000fe20000000a00 */
[----:B------:R-:W3:Y:S06]  /*0040*/  S2R R7, SR_CTAID.X ;  /* 0x0000000000077919 */ /* 0x000eec0000002500 */
[----:B------:R-:W4:Y:S01]  /*0050*/  LDC.64 R4, c[0x0][0x218] ;  /* 0x00008600ff047b82 */ /* 0x000f220000000a00 */
[----:B-1----:R-:W-:Y:S01]  /*0060*/  IMAD.SHL.U32 R0, R0, 0x2, RZ ;  /* 0x0000000200007824 */ /* 0x002fe200078e00ff */
[----:B---3--:R-:W-:-:S04]  /*0070*/  SHF.R.S32.HI R6, RZ, 0x17, R7 ;  /* 0x00000017ff067819 */ /* 0x008fc80000011407 */
[----:B------:R-:W-:Y:S02]  /*0080*/  LOP3.LUT R0, R0, 0xfe, RZ, 0xc0, !PT ;  /* 0x000000fe00007812 */ /* 0x000fe400078ec0ff */
[----:B------:R-:W-:-:S03]  /*0090*/  SGXT R6, R6, 0x1 ;  /* 0x000000010606781a */ /* 0x000fc60000000200 */
[----:B------:R-:W-:-:S04]  /*00a0*/  IMAD R7, R7, 0x100, R0 ;  /* 0x0000010007077824 */ /* 0x000fc800078e0200 */
[C---:B--2---:R-:W-:Y:S01]  /*00b0*/  IMAD.WIDE R2, R7.reuse, 0x4, R2 ;  /* 0x0000000407027825 */ /* 0x044fe200078e0202 */
[----:B------:R-:W-:Y:S02]  /*00c0*/  LEA.HI R6, R6, R7, RZ, 0x2 ;  /* 0x0000000706067211 */ /* 0x000fe400078f10ff */
[----:B------:R-:W-:Y:S02]  /*00d0*/  ISETP.GE.AND P0, PT, R7, 0x100, PT ;  /* 0x000001000700780c */ /* 0x000fe40003f06270 */
[--C-:B------:R-:W-:Y:S02]  /*00e0*/  SHF.R.S32.HI R0, RZ, 0x2, R6.reuse ;  /* 0x00000002ff007819 */ /* 0x100fe40000011406 */
[----:B------:R-:W-:Y:S02]  /*00f0*/  SHF.R.S32.HI R9, RZ, 0x1f, R6 ;  /* 0x0000001fff097819 */ /* 0x000fe40000011406 */
[----:B------:R-:W-:Y:S02]  /*0100*/  CS2R R6, SRZ ;  /* 0x0000000000067805 */ /* 0x000fe4000001ff00 */
[----:B------:R-:W-:-:S04]  /*0110*/  LEA.HI R9, R9, R0, RZ, 0x4 ;  /* 0x0000000009097211 */ /* 0x000fc800078f20ff */
[----:B------:R-:W-:Y:S01]  /*0120*/  LOP3.LUT R9, R9, 0xfffffff0, RZ, 0xc0, !PT ;  /* 0xfffffff009097812 */ /* 0x000fe200078ec0ff */
[----:B------:R-:W2:Y:S04]  /*0130*/  @!P0 LDG.E.64 R6, desc[UR4][R2.64] ;  /* 0x0000000402068981 */ /* 0x000ea8000c1e1b00 */
[----:B------:R-:W-:Y:S02]  /*0140*/  IMAD.IADD R9, R0, 0x1, -R9 ;  /* 0x0000000100097824 */ /* 0x000fe400078e0a09 */
[----:B------:R-:W-:Y:S02]  /*0150*/  IMAD.MOV.U32 R0, RZ, RZ, RZ ;  /* 0x000000ffff007224 */ /* 0x000fe400078e00ff */
[----:B----4-:R-:W-:-:S04]  /*0160*/  IMAD.WIDE R4, R9, 0x4, R4 ;  /* 0x0000000409047825 */ /* 0x010fc800078e0204 */
[----:B------:R-:W-:Y:S01]  /*0170*/  IMAD.MOV.U32 R9, RZ, RZ, RZ ;  /* 0x000000ffff097224 */ /* 0x000fe200078e00ff */
[----:B------:R-:W2:Y:S05]  /*0180*/  @!P0 LDG.E.EL R0, desc[UR4][R4.64] ;  /* 0x0000000404008981 */ /* 0x000eaa000c2e1900 */
[----:B------:R-:W3:Y:S01]  /*0190*/  @!P0 LDG.E.EL R9, desc[UR4][R4.64] ;  /* 0x0000000404098981 */ /* 0x000ee2000c2e1900 */
[----:B--2---:R-:W-:Y:S01]  /*01a0*/  FADD R7, R0, R7 ;  /* 0x0000000700077221 */ /* 0x004fe20000000000 */
[----:B---3--:R-:W-:Y:S01]  /*01b0*/  FADD R6, R9, R6 ;  /* 0x0000000609067221 */ /* 0x008fe20000000000 */
[----:B------:R-:W-:Y:S06]  /*01c0*/  @P0 EXIT ;  /* 0x000000000000094d */ /* 0x000fec0003800000 */
[----:B------:R-:W-:Y:S01]  /*01d0*/  STG.E.64 desc[UR4][R2.64], R6 ;  /* 0x0000000602007986 */ /* 0x000fe2000c101b04 */
[----:B------:R-:W-:Y:S05]  /*01e0*/  EXIT ;  /* 0x000000000000794d */ /* 0x000fea0003800000 */
.L_x_0:
[----:B------:R-:W-:-:S00]  /*01f0*/  BRA `(.L_x_0) ;  /* 0xfffffffc00fc7947 */ /* 0x000fc0000383ffff */
[----:B------:R-:W-:-:S00]  /*0200*/  NOP ;  /* 0x0000000000007918 */ /* 0x000fc00000000000 */
[----:B------:R-:W-:-:S00]  /*0210*/  NOP ;  /* 0x0000000000007918 */ /* 0x000fc00000000000 */
[----:B------:R-:W-:-:S00]  /*0220*/  NOP ;  /* 0x0000000000007918 */ /* 0x000fc00000000000 */
[----:B------:R-:W-:-:S00]  /*0230*/  NOP ;  /* 0x0000000000007918 */ /* 0x000fc00000000000 */
[----:B------:R-:W-:-:S00]  /*0240*/  NOP ;  /* 0x0000000000007918 */ /* 0x000fc00000000000 */
[----:B------:R-:W-:-:S00]  /*0250*/  NOP ;  /* 0x0000000000007918 */ /* 0x000fc00000000000 */
[----:B------:R-:W-:-:S00]  /*0260*/  NOP ;  /* 0x0000000000007918 */ /* 0x000fc00000000000 */
[----:B------:R-:W-:-:S00]  /*0270*/  NOP ;  /* 0x0000000000007918 */ /* 0x000fc00000000000 */
.L_x_1:


//--------------------- .nv.constant0.triton_poi_fused_convolution_6 --------------------------
	.section	.nv.constant0.triton_poi_fused_convolution_6,"a",@progbits
	.sectionflags	@""
	.align	4
.nv.constant0.triton_poi_fused_convolution_6:
	.zero		548
